//
// Generated by NVIDIA NVVM Compiler
//
// Compiler Build ID: CL-36424714
// Cuda compilation tools, release 13.0, V13.0.88
// Based on NVVM 20.0.0
//

.version 9.0
.target sm_100
.address_size 64

	// .globl	_Z17testIfPrimeKerneliPb

.visible .entry _Z17testIfPrimeKerneliPb(
	.param .u32 _Z17testIfPrimeKerneliPb_param_0,
	.param .u64 .ptr .align 1 _Z17testIfPrimeKerneliPb_param_1
)
{
	.reg .pred 	%p<3>;
	.reg .b16 	%rs<3>;
	.reg .b32 	%r<17>;
	.reg .b64 	%rd<9>;

	ld.param.u32 	%r4, [_Z17testIfPrimeKerneliPb_param_0];
	ld.param.u64 	%rd2, [_Z17testIfPrimeKerneliPb_param_1];
	cvta.to.global.u64 	%rd1, %rd2;
	mov.u32 	%r5, %ctaid.x;
	shl.b32 	%r6, %r5, 5;
	mov.u32 	%r7, %tid.x;
	add.s32 	%r1, %r6, %r7;
	mov.u32 	%r8, %ctaid.y;
	shl.b32 	%r9, %r8, 5;
	mov.u32 	%r10, %tid.y;
	add.s32 	%r2, %r9, %r10;
	mul.lo.s32 	%r3, %r1, %r4;
	add.s32 	%r11, %r3, %r2;
	cvt.s64.s32 	%rd3, %r11;
	add.s64 	%rd4, %rd1, %rd3;
	mov.b16 	%rs1, 1;
	st.global.u8 	[%rd4], %rs1;
	setp.le.s32 	%p1, %r1, %r2;
	@%p1 bra 	$L__BB0_3;
	add.s32 	%r12, %r2, 2;
	add.s32 	%r13, %r1, 2;
	rem.u32 	%r14, %r13, %r12;
	setp.ne.s32 	%p2, %r14, 0;
	@%p2 bra 	$L__BB0_3;
	shl.b32 	%r15, %r4, 1;
	add.s32 	%r16, %r3, %r15;
	cvt.s64.s32 	%rd5, %r16;
	cvt.u64.u32 	%rd6, %r2;
	add.s64 	%rd7, %rd5, %rd6;
	add.s64 	%rd8, %rd1, %rd7;
	mov.b16 	%rs2, 0;
	st.global.u8 	[%rd8+2], %rs2;
$L__BB0_3:
	ret;

}


// ===== COMPILED SASS (sm_100) =====

	.target	sm_100

	.elftype	@"ET_EXEC"


//--------------------- .note.nv.tkinfo           --------------------------
	.section	.note.nv.tkinfo,"",@"SHT_NOTE"
	.sectionflags	@"SHF_NOTE_NV_TKINFO"
	.tkinfo
        /*0018*/ 	.word	0x00000002
        /*0030*/ 	.string	""
        /*0030*/ 	.string	"ptxas"
        /*0030*/ 	.string	"Cuda compilation tools, release 13.0, V13.0.88"
        /*0030*/ 	.string	"Build cuda_13.0.r13.0/compiler.36424714_0"
        /*0030*/ 	.string	"-arch sm_100 -m 64 "



//--------------------- .note.nv.cuinfo           --------------------------
	.section	.note.nv.cuinfo,"",@"SHT_NOTE"
	.sectionflags	@"SHF_NOTE_NV_CUINFO"
        /*0018*/ 	.short	0x0002
        /*001a*/ 	.short	0x0064
        /*001c*/ 	.short	0x0082
	.zero		2


//--------------------- .nv.info                  --------------------------
	.section	.nv.info,"",@"SHT_CUDA_INFO"
	.align	4


	//----- nvinfo : EIATTR_REGCOUNT
	.align		4
        /*0000*/ 	.byte	0x04, 0x2f
        /*0002*/ 	.short	(.L_1 - .L_0)
	.align		4
.L_0:
        /*0004*/ 	.word	index@(_Z17testIfPrimeKerneliPb)
        /*0008*/ 	.word	0x0000000e


	//----- nvinfo : EIATTR_FRAME_SIZE
	.align		4
.L_1:
        /*000c*/ 	.byte	0x04, 0x11
        /*000e*/ 	.short	(.L_3 - .L_2)
	.align		4
.L_2:
        /*0010*/ 	.word	index@(_Z17testIfPrimeKerneliPb)
        /*0014*/ 	.word	0x00000000


	//----- nvinfo : EIATTR_MIN_STACK_SIZE
	.align		4
.L_3:
        /*0018*/ 	.byte	0x04, 0x12
        /*001a*/ 	.short	(.L_5 - .L_4)
	.align		4
.L_4:
        /*001c*/ 	.word	index@(_Z17testIfPrimeKerneliPb)
        /*0020*/ 	.word	0x00000000
.L_5:


//--------------------- .nv.compat                --------------------------
	.section	.nv.compat,"",@"SHT_CUDA_COMPAT_INFO"
	.align	4
        /*0000*/ 	.byte	0x02, 0x09, 0x00, 0x00, 0x02, 0x02, 0x01, 0x00, 0x02, 0x05, 0x05, 0x00, 0x03, 0x07, 0x01, 0x01
        /*0010*/ 	.byte	0x02, 0x03, 0x00, 0x00, 0x02, 0x06, 0x01, 0x00, 0x04, 0x0b, 0x08, 0x00, 0x09, 0x00, 0x00, 0x00
        /*0020*/ 	.byte	0x00, 0x00, 0x00, 0x00


//--------------------- .nv.info._Z17testIfPrimeKerneliPb --------------------------
	.section	.nv.info._Z17testIfPrimeKerneliPb,"",@"SHT_CUDA_INFO"
	.sectionflags	@""
	.align	4


	//----- nvinfo : EIATTR_CUDA_API_VERSION
	.align		4
        /*0000*/ 	.byte	0x04, 0x37
        /*0002*/ 	.short	(.L_7 - .L_6)
.L_6:
        /*0004*/ 	.word	0x00000082


	//----- nvinfo : EIATTR_KPARAM_INFO
	.align		4
.L_7:
        /*0008*/ 	.byte	0x04, 0x17
        /*000a*/ 	.short	(.L_9 - .L_8)
.L_8:
        /*000c*/ 	.word	0x00000000
        /*0010*/ 	.short	0x0001
        /*0012*/ 	.short	0x0008
        /*0014*/ 	.byte	0x00, 0xf5, 0x21, 0x00


	//----- nvinfo : EIATTR_KPARAM_INFO
	.align		4
.L_9:
        /*0018*/ 	.byte	0x04, 0x17
        /*001a*/ 	.short	(.L_11 - .L_10)
.L_10:
        /*001c*/ 	.word	0x00000000
        /*0020*/ 	.short	0x0000
        /*0022*/ 	.short	0x0000
        /*0024*/ 	.byte	0x00, 0xf0, 0x11, 0x00


	//----- nvinfo : EIATTR_SPARSE_MMA_MASK
	.align		4
.L_11:
        /*0028*/ 	.byte	0x03, 0x50
        /*002a*/ 	.short	0x0000


	//----- nvinfo : EIATTR_MAXREG_COUNT
	.align		4
        /*002c*/ 	.byte	0x03, 0x1b
        /*002e*/ 	.short	0x00ff


	//----- nvinfo : EIATTR_MERCURY_ISA_VERSION
	.align		4
        /*0030*/ 	.byte	0x03, 0x5f
        /*0032*/ 	.short	0x0101


	//----- nvinfo : EIATTR_VRC_CTA_INIT_COUNT
	.align		4
        /*0034*/ 	.byte	0x02, 0x4a
	.zero		1
	.zero		1


	//----- nvinfo : EIATTR_EXIT_INSTR_OFFSETS
	.align		4
        /*0038*/ 	.byte	0x04, 0x1c
        /*003a*/ 	.short	(.L_13 - .L_12)


	//   ....[0]....
.L_12:
        /*003c*/ 	.word	0x00000110


	//   ....[1]....
        /*0040*/ 	.word	0x00000260


	//   ....[2]....
        /*0044*/ 	.word	0x000002c0


	//----- nvinfo : EIATTR_CBANK_PARAM_SIZE
	.align		4
.L_13:
        /*0048*/ 	.byte	0x03, 0x19
        /*004a*/ 	.short	0x0010


	//----- nvinfo : EIATTR_PARAM_CBANK
	.align		4
        /*004c*/ 	.byte	0x04, 0x0a
        /*004e*/ 	.short	(.L_15 - .L_14)
	.align		4
.L_14:
        /*0050*/ 	.word	index@(.nv.constant0._Z17testIfPrimeKerneliPb)
        /*0054*/ 	.short	0x0380
        /*0056*/ 	.short	0x0010


	//----- nvinfo : EIATTR_SW_WAR
	.align		4
.L_15:
        /*0058*/ 	.byte	0x04, 0x36
        /*005a*/ 	.short	(.L_17 - .L_16)
.L_16:
        /*005c*/ 	.word	0x00000008
.L_17:


//--------------------- .nv.callgraph             --------------------------
	.section	.nv.callgraph,"",@"SHT_CUDA_CALLGRAPH"
	.align	4
	.sectionentsize	8
	.align		4
        /*0000*/ 	.word	0x00000000
	.align		4
        /*0004*/ 	.word	0xffffffff
	.align		4
        /*0008*/ 	.word	0x00000000
	.align		4
        /*000c*/ 	.word	0xfffffffe
	.align		4
        /*0010*/ 	.word	0x00000000
	.align		4
        /*0014*/ 	.word	0xfffffffd
	.align		4
        /*0018*/ 	.word	0x00000000
	.align		4
        /*001c*/ 	.word	0xfffffffc


//--------------------- .text._Z17testIfPrimeKerneliPb --------------------------
	.section	.text._Z17testIfPrimeKerneliPb,"ax",@progbits
	.align	128
        .global         _Z17testIfPrimeKerneliPb
        .type           _Z17testIfPrimeKerneliPb,@function
        .size           _Z17testIfPrimeKerneliPb,(.L_x_1 - _Z17testIfPrimeKerneliPb)
        .other          _Z17testIfPrimeKerneliPb,@"STO_CUDA_ENTRY STV_DEFAULT"
_Z17testIfPrimeKerneliPb:
.text._Z17testIfPrimeKerneliPb:
[----:B------:R-:W-:Y:S01]  /*0000*/  LDC R1, c[0x0][0x37c] ;  /* 0x0000df00ff017b82 */ /* 0x000fe20000000800 */
[----:B------:R-:W0:Y:S07]  /*0010*/  S2R R0, SR_CTAID.X ;  /* 0x0000000000007919 */ /* 0x000e2e0000002500 */
[----:B------:R-:W1:Y:S01]  /*0020*/  LDC R9, c[0x0][0x380] ;  /* 0x0000e000ff097b82 */ /* 0x000e620000000800 */
[----:B------:R-:W2:Y:S01]  /*0030*/  LDCU.64 UR6, c[0x0][0x388] ;  /* 0x00007100ff0677ac */ /* 0x000ea20008000a00 */
[----:B------:R-:W-:Y:S01]  /*0040*/  IMAD.MOV.U32 R6, RZ, RZ, 0x1 ;  /* 0x00000001ff067424 */ /* 0x000fe200078e00ff */
[----:B------:R-:W0:Y:S01]  /*0050*/  S2R R3, SR_TID.X ;  /* 0x0000000000037919 */ /* 0x000e220000002100 */
[----:B------:R-:W3:Y:S01]  /*0060*/  LDCU.64 UR4, c[0x0][0x358] ;  /* 0x00006b00ff0477ac */ /* 0x000ee20008000a00 */
[----:B------:R-:W4:Y:S01]  /*0070*/  S2R R5, SR_CTAID.Y ;  /* 0x0000000000057919 */ /* 0x000f220000002600 */
[----:B------:R-:W4:Y:S01]  /*0080*/  S2R R2, SR_TID.Y ;  /* 0x0000000000027919 */ /* 0x000f220000002200 */
[----:B0-----:R-:W-:-:S04]  /*0090*/  IMAD R0, R0, 0x20, R3 ;  /* 0x0000002000007824 */ /* 0x001fc800078e0203 */
[----:B-1----:R-:W-:Y:S02]  /*00a0*/  IMAD R4, R0, R9, RZ ;  /* 0x0000000900047224 */ /* 0x002fe400078e02ff */
[----:B----4-:R-:W-:-:S05]  /*00b0*/  IMAD R5, R5, 0x20, R2 ;  /* 0x0000002005057824 */ /* 0x010fca00078e0202 */
[----:B------:R-:W-:Y:S02]  /*00c0*/  IADD3 R3, PT, PT, R5, R4, RZ ;  /* 0x0000000405037210 */ /* 0x000fe40007ffe0ff */
[----:B------:R-:W-:Y:S02]  /*00d0*/  ISETP.GT.AND P0, PT, R0, R5, PT ;  /* 0x000000050000720c */ /* 0x000fe40003f04270 */
[----:B--2---:R-:W-:-:S04]  /*00e0*/  IADD3 R2, P1, PT, R3, UR6, RZ ;  /* 0x0000000603027c10 */ /* 0x004fc8000ff3e0ff */
[----:B------:R-:W-:-:S05]  /*00f0*/  LEA.HI.X.SX32 R3, R3, UR7, 0x1, P1 ;  /* 0x0000000703037c11 */ /* 0x000fca00088f0eff */
[----:B---3--:R0:W-:Y:S02]  /*0100*/  STG.E.U8 desc[UR4][R2.64], R6 ;  /* 0x0000000602007986 */ /* 0x0081e4000c101104 */
[----:B------:R-:W-:Y:S05]  /*0110*/  @!P0 EXIT ;  /* 0x000000000000894d */ /* 0x000fea0003800000 */
[----:B0-----:R-:W-:-:S04]  /*0120*/  VIADD R6, R5, 0x2 ;  /* 0x0000000205067836 */ /* 0x001fc80000000000 */
[----:B------:R-:W0:Y:S01]  /*0130*/  I2F.U32.RP R7, R6 ;  /* 0x0000000600077306 */ /* 0x000e220000209000 */
[----:B------:R-:W-:Y:S01]  /*0140*/  IMAD.MOV R11, RZ, RZ, -R6 ;  /* 0x000000ffff0b7224 */ /* 0x000fe200078e0a06 */
[----:B------:R-:W-:-:S06]  /*0150*/  ISETP.NE.U32.AND P1, PT, R6, RZ, PT ;  /* 0x000000ff0600720c */ /* 0x000fcc0003f25070 */
[----:B0-----:R-:W0:Y:S02]  /*0160*/  MUFU.RCP R7, R7 ;  /* 0x0000000700077308 */ /* 0x001e240000001000 */
[----:B0-----:R-:W-:-:S06]  /*0170*/  IADD3 R2, PT, PT, R7, 0xffffffe, RZ ;  /* 0x0ffffffe07027810 */ /* 0x001fcc0007ffe0ff */
[----:B------:R0:W1:Y:S02]  /*0180*/  F2I.FTZ.U32.TRUNC.NTZ R3, R2 ;  /* 0x0000000200037305 */ /* 0x000064000021f000 */
[----:B0-----:R-:W-:Y:S02]  /*0190*/  IMAD.MOV.U32 R2, RZ, RZ, RZ ;  /* 0x000000ffff027224 */ /* 0x001fe400078e00ff */
[----:B-1----:R-:W-:-:S04]  /*01a0*/  IMAD R11, R11, R3, RZ ;  /* 0x000000030b0b7224 */ /* 0x002fc800078e02ff */
[----:B------:R-:W-:Y:S01]  /*01b0*/  IMAD.HI.U32 R8, R3, R11, R2 ;  /* 0x0000000b03087227 */ /* 0x000fe200078e0002 */
[----:B------:R-:W-:-:S05]  /*01c0*/  IADD3 R3, PT, PT, R0, 0x2, RZ ;  /* 0x0000000200037810 */ /* 0x000fca0007ffe0ff */
[----:B------:R-:W-:-:S04]  /*01d0*/  IMAD.HI.U32 R8, R8, R3, RZ ;  /* 0x0000000308087227 */ /* 0x000fc800078e00ff */
[----:B------:R-:W-:-:S04]  /*01e0*/  IMAD.MOV R8, RZ, RZ, -R8 ;  /* 0x000000ffff087224 */ /* 0x000fc800078e0a08 */
[----:B------:R-:W-:-:S05]  /*01f0*/  IMAD R3, R6, R8, R3 ;  /* 0x0000000806037224 */ /* 0x000fca00078e0203 */
[----:B------:R-:W-:-:S13]  /*0200*/  ISETP.GE.U32.AND P0, PT, R3, R6, PT ;  /* 0x000000060300720c */ /* 0x000fda0003f06070 */
[----:B------:R-:W-:-:S04]  /*0210*/  @P0 IADD3 R3, PT, PT, -R6, R3, RZ ;  /* 0x0000000306030210 */ /* 0x000fc80007ffe1ff */
[----:B------:R-:W-:-:S13]  /*0220*/  ISETP.GE.U32.AND P0, PT, R3, R6, PT ;  /* 0x000000060300720c */ /* 0x000fda0003f06070 */
[----:B------:R-:W-:Y:S01]  /*0230*/  @P0 IMAD.IADD R3, R3, 0x1, -R6 ;  /* 0x0000000103030824 */ /* 0x000fe200078e0a06 */
[----:B------:R-:W-:-:S04]  /*0240*/  @!P1 LOP3.LUT R3, RZ, R6, RZ, 0x33, !PT ;  /* 0x00000006ff039212 */ /* 0x000fc800078e33ff */
[----:B------:R-:W-:-:S13]  /*0250*/  ISETP.NE.AND P0, PT, R3, RZ, PT ;  /* 0x000000ff0300720c */ /* 0x000fda0003f05270 */
[----:B------:R-:W-:Y:S05]  /*0260*/  @P0 EXIT ;  /* 0x000000000000094d */ /* 0x000fea0003800000 */
[----:B------:R-:W-:-:S04]  /*0270*/  LEA R4, R9, R4, 0x1 ;  /* 0x0000000409047211 */ /* 0x000fc800078e08ff */
[----:B------:R-:W-:Y:S02]  /*0280*/  IADD3 R2, P0, P1, R4, UR6, R5 ;  /* 0x0000000604027c10 */ /* 0x000fe4000f91e005 */
[----:B------:R-:W-:-:S04]  /*0290*/  SHF.R.S32.HI R4, RZ, 0x1f, R4 ;  /* 0x0000001fff047819 */ /* 0x000fc80000011404 */
[----:B------:R-:W-:-:S05]  /*02a0*/  IADD3.X R3, PT, PT, R4, UR7, RZ, P0, P1 ;  /* 0x0000000704037c10 */ /* 0x000fca00087e24ff */
[----:B------:R-:W-:Y:S01]  /*02b0*/  STG.E.U8 desc[UR4][R2.64+0x2], RZ ;  /* 0x000002ff02007986 */ /* 0x000fe2000c101104 */
[----:B------:R-:W-:Y:S05]  /*02c0*/  EXIT ;  /* 0x000000000000794d */ /* 0x000fea0003800000 */
.L_x_0:
[----:B------:R-:W-:-:S00]  /*02d0*/  BRA `(.L_x_0) ;  /* 0xfffffffc00fc7947 */ /* 0x000fc0000383ffff */
[----:B------:R-:W-:-:S00]  /*02e0*/  NOP ;  /* 0x0000000000007918 */ /* 0x000fc00000000000 */
        /* <DEDUP_REMOVED lines=9> */
.L_x_1:


//--------------------- .nv.shared.reserved.0     --------------------------
	.section	.nv.shared.reserved.0,"aw",@nobits
	.weak		__nv_reservedSMEM_offset_0_alias
	.size		__nv_reservedSMEM_offset_0_alias, 0, 64
	.other		__nv_reservedSMEM_offset_0_alias,@"STO_CUDA_RESERVED_SHARED STV_DEFAULT"
__nv_reservedSMEM_offset_0_alias:
	.zero		0
	.zero		64


//--------------------- .nv.constant0._Z17testIfPrimeKerneliPb --------------------------
	.section	.nv.constant0._Z17testIfPrimeKerneliPb,"a",@progbits
	.sectionflags	@""
	.align	4
.nv.constant0._Z17testIfPrimeKerneliPb:
	.zero		912


//--------------------- SYMBOLS --------------------------

	.type		.nv.reservedSmem.offset0,@object
	.size		.nv.reservedSmem.offset0,0x4
